//
// Generated by NVIDIA NVVM Compiler
//
// Compiler Build ID: CL-36424714
// Cuda compilation tools, release 13.0, V13.0.88
// Based on NVVM 20.0.0
//

.version 9.0
.target sm_100
.address_size 64

	// .globl	_Z19harmonic_sum_kernelPdx

.visible .entry _Z19harmonic_sum_kernelPdx(
	.param .u64 .ptr .align 1 _Z19harmonic_sum_kernelPdx_param_0,
	.param .u64 _Z19harmonic_sum_kernelPdx_param_1
)
{
	.reg .pred 	%p<8>;
	.reg .b32 	%r<10>;
	.reg .b64 	%rd<37>;
	.reg .b64 	%fd<30>;

	ld.param.u64 	%rd18, [_Z19harmonic_sum_kernelPdx_param_0];
	ld.param.u64 	%rd19, [_Z19harmonic_sum_kernelPdx_param_1];
	mov.u32 	%r2, %ctaid.x;
	mov.u32 	%r1, %ntid.x;
	mov.u32 	%r3, %tid.x;
	mad.lo.s32 	%r4, %r2, %r1, %r3;
	cvt.u64.u32 	%rd1, %r4;
	setp.le.s64 	%p1, %rd19, %rd1;
	mov.f64 	%fd29, 0d0000000000000000;
	@%p1 bra 	$L__BB0_9;
	add.s64 	%rd35, %rd1, 1;
	mov.u32 	%r5, %nctaid.x;
	mul.lo.s32 	%r6, %r1, %r5;
	cvt.u64.u32 	%rd3, %r6;
	add.s64 	%rd20, %rd3, %rd1;
	max.u64 	%rd21, %rd19, %rd20;
	setp.lt.u64 	%p2, %rd20, %rd19;
	selp.u64 	%rd4, 1, 0, %p2;
	add.s64 	%rd22, %rd20, %rd4;
	sub.s64 	%rd5, %rd21, %rd22;
	and.b64  	%rd23, %rd5, -4294967296;
	setp.ne.s64 	%p3, %rd23, 0;
	@%p3 bra 	$L__BB0_3;
	cvt.u32.u64 	%r7, %rd3;
	cvt.u32.u64 	%r8, %rd5;
	div.u32 	%r9, %r8, %r7;
	cvt.u64.u32 	%rd32, %r9;
	bra.uni 	$L__BB0_4;
$L__BB0_3:
	div.u64 	%rd32, %rd5, %rd3;
$L__BB0_4:
	add.s64 	%rd9, %rd32, %rd4;
	and.b64  	%rd24, %rd9, 3;
	setp.eq.s64 	%p4, %rd24, 3;
	mov.f64 	%fd29, 0d0000000000000000;
	@%p4 bra 	$L__BB0_7;
	add.s64 	%rd25, %rd9, 1;
	and.b64  	%rd33, %rd25, 3;
	mov.f64 	%fd29, 0d0000000000000000;
$L__BB0_6:
	.pragma "nounroll";
	cvt.rn.f64.u64 	%fd12, %rd35;
	rcp.rn.f64 	%fd13, %fd12;
	add.f64 	%fd29, %fd29, %fd13;
	add.s64 	%rd35, %rd35, %rd3;
	add.s64 	%rd33, %rd33, -1;
	setp.ne.s64 	%p5, %rd33, 0;
	@%p5 bra 	$L__BB0_6;
$L__BB0_7:
	setp.lt.u64 	%p6, %rd9, 3;
	@%p6 bra 	$L__BB0_9;
$L__BB0_8:
	cvt.rn.f64.u64 	%fd14, %rd35;
	rcp.rn.f64 	%fd15, %fd14;
	add.f64 	%fd16, %fd29, %fd15;
	add.s64 	%rd26, %rd35, %rd3;
	cvt.rn.f64.u64 	%fd17, %rd26;
	rcp.rn.f64 	%fd18, %fd17;
	add.f64 	%fd19, %fd16, %fd18;
	add.s64 	%rd27, %rd26, %rd3;
	cvt.rn.f64.u64 	%fd20, %rd27;
	rcp.rn.f64 	%fd21, %fd20;
	add.f64 	%fd22, %fd19, %fd21;
	add.s64 	%rd28, %rd27, %rd3;
	cvt.rn.f64.u64 	%fd23, %rd28;
	rcp.rn.f64 	%fd24, %fd23;
	add.f64 	%fd29, %fd22, %fd24;
	add.s64 	%rd35, %rd28, %rd3;
	setp.le.s64 	%p7, %rd35, %rd19;
	@%p7 bra 	$L__BB0_8;
$L__BB0_9:
	cvta.to.global.u64 	%rd29, %rd18;
	shl.b64 	%rd30, %rd1, 3;
	add.s64 	%rd31, %rd29, %rd30;
	st.global.f64 	[%rd31], %fd29;
	ret;

}


// ===== COMPILED SASS (sm_100) =====

	.target	sm_100

	.elftype	@"ET_EXEC"


//--------------------- .note.nv.tkinfo           --------------------------
	.section	.note.nv.tkinfo,"",@"SHT_NOTE"
	.sectionflags	@"SHF_NOTE_NV_TKINFO"
	.tkinfo
        /*0018*/ 	.word	0x00000002
        /*0030*/ 	.string	""
        /*0030*/ 	.string	"ptxas"
        /*0030*/ 	.string	"Cuda compilation tools, release 13.0, V13.0.88"
        /*0030*/ 	.string	"Build cuda_13.0.r13.0/compiler.36424714_0"
        /*0030*/ 	.string	"-arch sm_100 -m 64 "



//--------------------- .note.nv.cuinfo           --------------------------
	.section	.note.nv.cuinfo,"",@"SHT_NOTE"
	.sectionflags	@"SHF_NOTE_NV_CUINFO"
        /*0018*/ 	.short	0x0002
        /*001a*/ 	.short	0x0064
        /*001c*/ 	.short	0x0082
	.zero		2


//--------------------- .nv.info                  --------------------------
	.section	.nv.info,"",@"SHT_CUDA_INFO"
	.align	4


	//----- nvinfo : EIATTR_REGCOUNT
	.align		4
        /*0000*/ 	.byte	0x04, 0x2f
        /*0002*/ 	.short	(.L_1 - .L_0)
	.align		4
.L_0:
        /*0004*/ 	.word	index@(_Z19harmonic_sum_kernelPdx)
        /*0008*/ 	.word	0x00000016


	//----- nvinfo : EIATTR_FRAME_SIZE
	.align		4
.L_1:
        /*000c*/ 	.byte	0x04, 0x11
        /*000e*/ 	.short	(.L_3 - .L_2)
	.align		4
.L_2:
        /*0010*/ 	.word	index@($__internal_1_$__cuda_sm20_div_u64)
        /*0014*/ 	.word	0x00000000


	//----- nvinfo : EIATTR_FRAME_SIZE
	.align		4
.L_3:
        /*0018*/ 	.byte	0x04, 0x11
        /*001a*/ 	.short	(.L_5 - .L_4)
	.align		4
.L_4:
        /*001c*/ 	.word	index@($__internal_0_$__cuda_sm20_dblrcp_rn_slowpath_v3)
        /*0020*/ 	.word	0x00000000


	//----- nvinfo : EIATTR_FRAME_SIZE
	.align		4
.L_5:
        /*0024*/ 	.byte	0x04, 0x11
        /*0026*/ 	.short	(.L_7 - .L_6)
	.align		4
.L_6:
        /*0028*/ 	.word	index@(_Z19harmonic_sum_kernelPdx)
        /*002c*/ 	.word	0x00000000


	//----- nvinfo : EIATTR_MIN_STACK_SIZE
	.align		4
.L_7:
        /*0030*/ 	.byte	0x04, 0x12
        /*0032*/ 	.short	(.L_9 - .L_8)
	.align		4
.L_8:
        /*0034*/ 	.word	index@(_Z19harmonic_sum_kernelPdx)
        /*0038*/ 	.word	0x00000000
.L_9:


//--------------------- .nv.compat                --------------------------
	.section	.nv.compat,"",@"SHT_CUDA_COMPAT_INFO"
	.align	4
        /*0000*/ 	.byte	0x02, 0x09, 0x00, 0x00, 0x02, 0x02, 0x01, 0x00, 0x02, 0x05, 0x05, 0x00, 0x03, 0x07, 0x01, 0x01
        /*0010*/ 	.byte	0x02, 0x03, 0x00, 0x00, 0x02, 0x06, 0x01, 0x00, 0x04, 0x0b, 0x08, 0x00, 0x01, 0x00, 0x00, 0x00
        /*0020*/ 	.byte	0x00, 0x00, 0x00, 0x00


//--------------------- .nv.info._Z19harmonic_sum_kernelPdx --------------------------
	.section	.nv.info._Z19harmonic_sum_kernelPdx,"",@"SHT_CUDA_INFO"
	.sectionflags	@""
	.align	4


	//----- nvinfo : EIATTR_CUDA_API_VERSION
	.align		4
        /*0000*/ 	.byte	0x04, 0x37
        /*0002*/ 	.short	(.L_11 - .L_10)
.L_10:
        /*0004*/ 	.word	0x00000082


	//----- nvinfo : EIATTR_KPARAM_INFO
	.align		4
.L_11:
        /*0008*/ 	.byte	0x04, 0x17
        /*000a*/ 	.short	(.L_13 - .L_12)
.L_12:
        /*000c*/ 	.word	0x00000000
        /*0010*/ 	.short	0x0001
        /*0012*/ 	.short	0x0008
        /*0014*/ 	.byte	0x00, 0xf0, 0x21, 0x00


	//----- nvinfo : EIATTR_KPARAM_INFO
	.align		4
.L_13:
        /*0018*/ 	.byte	0x04, 0x17
        /*001a*/ 	.short	(.L_15 - .L_14)
.L_14:
        /*001c*/ 	.word	0x00000000
        /*0020*/ 	.short	0x0000
        /*0022*/ 	.short	0x0000
        /*0024*/ 	.byte	0x00, 0xf5, 0x21, 0x00


	//----- nvinfo : EIATTR_SPARSE_MMA_MASK
	.align		4
.L_15:
        /*0028*/ 	.byte	0x03, 0x50
        /*002a*/ 	.short	0x0000


	//----- nvinfo : EIATTR_MAXREG_COUNT
	.align		4
        /*002c*/ 	.byte	0x03, 0x1b
        /*002e*/ 	.short	0x00ff


	//----- nvinfo : EIATTR_MERCURY_ISA_VERSION
	.align		4
        /*0030*/ 	.byte	0x03, 0x5f
        /*0032*/ 	.short	0x0101


	//----- nvinfo : EIATTR_VRC_CTA_INIT_COUNT
	.align		4
        /*0034*/ 	.byte	0x02, 0x4a
	.zero		1
	.zero		1


	//----- nvinfo : EIATTR_EXIT_INSTR_OFFSETS
	.align		4
        /*0038*/ 	.byte	0x04, 0x1c
        /*003a*/ 	.short	(.L_17 - .L_16)


	//   ....[0]....
.L_16:
        /*003c*/ 	.word	0x00000ba0


	//----- nvinfo : EIATTR_CRS_STACK_SIZE
	.align		4
.L_17:
        /*0040*/ 	.byte	0x04, 0x1e
        /*0042*/ 	.short	(.L_19 - .L_18)
.L_18:
        /*0044*/ 	.word	0x00000000


	//----- nvinfo : EIATTR_CBANK_PARAM_SIZE
	.align		4
.L_19:
        /*0048*/ 	.byte	0x03, 0x19
        /*004a*/ 	.short	0x0010


	//----- nvinfo : EIATTR_PARAM_CBANK
	.align		4
        /*004c*/ 	.byte	0x04, 0x0a
        /*004e*/ 	.short	(.L_21 - .L_20)
	.align		4
.L_20:
        /*0050*/ 	.word	index@(.nv.constant0._Z19harmonic_sum_kernelPdx)
        /*0054*/ 	.short	0x0380
        /*0056*/ 	.short	0x0010


	//----- nvinfo : EIATTR_SW_WAR
	.align		4
.L_21:
        /*0058*/ 	.byte	0x04, 0x36
        /*005a*/ 	.short	(.L_23 - .L_22)
.L_22:
        /*005c*/ 	.word	0x00000008
.L_23:


//--------------------- .nv.callgraph             --------------------------
	.section	.nv.callgraph,"",@"SHT_CUDA_CALLGRAPH"
	.align	4
	.sectionentsize	8
	.align		4
        /*0000*/ 	.word	0x00000000
	.align		4
        /*0004*/ 	.word	0xffffffff
	.align		4
        /*0008*/ 	.word	0x00000000
	.align		4
        /*000c*/ 	.word	0xfffffffe
	.align		4
        /*0010*/ 	.word	0x00000000
	.align		4
        /*0014*/ 	.word	0xfffffffd
	.align		4
        /*0018*/ 	.word	0x00000000
	.align		4
        /*001c*/ 	.word	0xfffffffc


//--------------------- .text._Z19harmonic_sum_kernelPdx --------------------------
	.section	.text._Z19harmonic_sum_kernelPdx,"ax",@progbits
	.align	128
        .global         _Z19harmonic_sum_kernelPdx
        .type           _Z19harmonic_sum_kernelPdx,@function
        .size           _Z19harmonic_sum_kernelPdx,(.L_x_25 - _Z19harmonic_sum_kernelPdx)
        .other          _Z19harmonic_sum_kernelPdx,@"STO_CUDA_ENTRY STV_DEFAULT"
_Z19harmonic_sum_kernelPdx:
.text._Z19harmonic_sum_kernelPdx:
[----:B------:R-:W-:Y:S01]  /*0000*/  LDC R1, c[0x0][0x37c] ;  /* 0x0000df00ff017b82 */ /* 0x000fe20000000800 */
[----:B------:R-:W0:Y:S07]  /*0010*/  S2R R2, SR_TID.X ;  /* 0x0000000000027919 */ /* 0x000e2e0000002100 */
[----:B------:R-:W0:Y:S01]  /*0020*/  S2UR UR6, SR_CTAID.X ;  /* 0x00000000000679c3 */ /* 0x000e220000002500 */
[----:B------:R-:W1:Y:S01]  /*0030*/  LDCU.64 UR8, c[0x0][0x388] ;  /* 0x00007100ff0877ac */ /* 0x000e620008000a00 */
[----:B------:R-:W-:Y:S01]  /*0040*/  BSSY.RECONVERGENT B0, `(.L_x_0) ;  /* 0x00000b1000007945 */ /* 0x000fe20003800200 */
[----:B------:R-:W-:Y:S01]  /*0050*/  CS2R R16, SRZ ;  /* 0x0000000000107805 */ /* 0x000fe2000001ff00 */
[----:B------:R-:W2:Y:S04]  /*0060*/  LDCU.64 UR4, c[0x0][0x358] ;  /* 0x00006b00ff0477ac */ /* 0x000ea80008000a00 */
[----:B------:R-:W0:Y:S01]  /*0070*/  LDC R3, c[0x0][0x360] ;  /* 0x0000d800ff037b82 */ /* 0x000e220000000800 */
[----:B------:R-:W3:Y:S01]  /*0080*/  LDCU.64 UR10, c[0x0][0x388] ;  /* 0x00007100ff0a77ac */ /* 0x000ee20008000a00 */
[----:B0-----:R-:W-:-:S05]  /*0090*/  IMAD R2, R3, UR6, R2 ;  /* 0x0000000603027c24 */ /* 0x001fca000f8e0202 */
[----:B-1----:R-:W-:-:S04]  /*00a0*/  ISETP.GE.U32.AND P0, PT, R2, UR8, PT ;  /* 0x0000000802007c0c */ /* 0x002fc8000bf06070 */
[----:B------:R-:W-:-:S13]  /*00b0*/  ISETP.GE.AND.EX P0, PT, RZ, UR9, PT, P0 ;  /* 0x00000009ff007c0c */ /* 0x000fda000bf06300 */
[----:B--23--:R-:W-:Y:S05]  /*00c0*/  @P0 BRA `(.L_x_1) ;  /* 0x0000000800a00947 */ /* 0x00cfea0003800000 */
[----:B------:R-:W0:Y:S01]  /*00d0*/  LDCU UR6, c[0x0][0x370] ;  /* 0x00006e00ff0677ac */ /* 0x000e220008000800 */
[----:B------:R-:W-:Y:S01]  /*00e0*/  BSSY.RECONVERGENT B1, `(.L_x_2) ;  /* 0x0000029000017945 */ /* 0x000fe20003800200 */
[----:B0-----:R-:W-:-:S05]  /*00f0*/  IMAD R3, R3, UR6, RZ ;  /* 0x0000000603037c24 */ /* 0x001fca000f8e02ff */
[----:B------:R-:W-:-:S04]  /*0100*/  IADD3 R0, P1, PT, R2, R3, RZ ;  /* 0x0000000302007210 */ /* 0x000fc80007f3e0ff */
[C---:B------:R-:W-:Y:S01]  /*0110*/  ISETP.GE.U32.AND P0, PT, R0.reuse, UR8, PT ;  /* 0x0000000800007c0c */ /* 0x040fe2000bf06070 */
[----:B------:R-:W-:Y:S01]  /*0120*/  IMAD.X R4, RZ, RZ, RZ, P1 ;  /* 0x000000ffff047224 */ /* 0x000fe200008e06ff */
[----:B------:R-:W-:-:S04]  /*0130*/  ISETP.GT.U32.AND P1, PT, R0, UR8, PT ;  /* 0x0000000800007c0c */ /* 0x000fc8000bf24070 */
[C---:B------:R-:W-:Y:S02]  /*0140*/  ISETP.GE.U32.AND.EX P0, PT, R4.reuse, UR9, PT, P0 ;  /* 0x0000000904007c0c */ /* 0x040fe4000bf06100 */
[----:B------:R-:W-:Y:S02]  /*0150*/  ISETP.GT.U32.AND.EX P1, PT, R4, UR9, PT, P1 ;  /* 0x0000000904007c0c */ /* 0x000fe4000bf24110 */
[----:B------:R-:W-:Y:S02]  /*0160*/  SEL R6, RZ, 0x1, P0 ;  /* 0x00000001ff067807 */ /* 0x000fe40000000000 */
[----:B------:R-:W-:Y:S02]  /*0170*/  SEL R5, R0, UR8, P1 ;  /* 0x0000000800057c07 */ /* 0x000fe40008800000 */
[----:B------:R-:W-:Y:S02]  /*0180*/  SEL R7, R4, UR9, P1 ;  /* 0x0000000904077c07 */ /* 0x000fe40008800000 */
[----:B------:R-:W-:-:S04]  /*0190*/  IADD3 R0, P0, P1, R5, -R0, -R6 ;  /* 0x8000000005007210 */ /* 0x000fc8000791e806 */
[----:B------:R-:W-:Y:S02]  /*01a0*/  IADD3.X R7, PT, PT, R7, -0x1, ~R4, P0, P1 ;  /* 0xffffffff07077810 */ /* 0x000fe400007e2c04 */
[----:B------:R-:W-:Y:S02]  /*01b0*/  IADD3 R4, P1, PT, R2, 0x1, RZ ;  /* 0x0000000102047810 */ /* 0x000fe40007f3e0ff */
[----:B------:R-:W-:-:S03]  /*01c0*/  ISETP.NE.U32.AND P0, PT, R7, RZ, PT ;  /* 0x000000ff0700720c */ /* 0x000fc60003f05070 */
[----:B------:R-:W-:-:S10]  /*01d0*/  IMAD.X R5, RZ, RZ, RZ, P1 ;  /* 0x000000ffff057224 */ /* 0x000fd400008e06ff */
[----:B------:R-:W-:Y:S05]  /*01e0*/  @P0 BRA `(.L_x_3) ;  /* 0x0000000000500947 */ /* 0x000fea0003800000 */
[----:B------:R-:W0:Y:S01]  /*01f0*/  I2F.U32.RP R7, R3 ;  /* 0x0000000300077306 */ /* 0x000e220000209000 */
[----:B------:R-:W-:Y:S01]  /*0200*/  IMAD.MOV R11, RZ, RZ, -R3 ;  /* 0x000000ffff0b7224 */ /* 0x000fe200078e0a03 */
[----:B------:R-:W-:-:S06]  /*0210*/  ISETP.NE.U32.AND P2, PT, R3, RZ, PT ;  /* 0x000000ff0300720c */ /* 0x000fcc0003f45070 */
[----:B0-----:R-:W0:Y:S02]  /*0220*/  MUFU.RCP R7, R7 ;  /* 0x0000000700077308 */ /* 0x001e240000001000 */
[----:B0-----:R-:W-:-:S06]  /*0230*/  VIADD R8, R7, 0xffffffe ;  /* 0x0ffffffe07087836 */ /* 0x001fcc0000000000 */
[----:B------:R0:W1:Y:S02]  /*0240*/  F2I.FTZ.U32.TRUNC.NTZ R9, R8 ;  /* 0x0000000800097305 */ /* 0x000064000021f000 */
[----:B0-----:R-:W-:Y:S02]  /*0250*/  IMAD.MOV.U32 R8, RZ, RZ, RZ ;  /* 0x000000ffff087224 */ /* 0x001fe400078e00ff */
[----:B-1----:R-:W-:-:S04]  /*0260*/  IMAD R11, R11, R9, RZ ;  /* 0x000000090b0b7224 */ /* 0x002fc800078e02ff */
[----:B------:R-:W-:-:S06]  /*0270*/  IMAD.HI.U32 R9, R9, R11, R8 ;  /* 0x0000000b09097227 */ /* 0x000fcc00078e0008 */
[----:B------:R-:W-:-:S04]  /*0280*/  IMAD.HI.U32 R8, R9, R0, RZ ;  /* 0x0000000009087227 */ /* 0x000fc800078e00ff */
[----:B------:R-:W-:-:S04]  /*0290*/  IMAD.MOV R9, RZ, RZ, -R8 ;  /* 0x000000ffff097224 */ /* 0x000fc800078e0a08 */
[----:B------:R-:W-:Y:S02]  /*02a0*/  IMAD R0, R3, R9, R0 ;  /* 0x0000000903007224 */ /* 0x000fe400078e0200 */
[----:B------:R-:W-:-:S03]  /*02b0*/  IMAD.MOV.U32 R9, RZ, RZ, RZ ;  /* 0x000000ffff097224 */ /* 0x000fc600078e00ff */
[----:B------:R-:W-:-:S13]  /*02c0*/  ISETP.GE.U32.AND P0, PT, R0, R3, PT ;  /* 0x000000030000720c */ /* 0x000fda0003f06070 */
[----:B------:R-:W-:Y:S02]  /*02d0*/  @P0 IMAD.IADD R0, R0, 0x1, -R3 ;  /* 0x0000000100000824 */ /* 0x000fe400078e0a03 */
[----:B------:R-:W-:-:S03]  /*02e0*/  @P0 VIADD R8, R8, 0x1 ;  /* 0x0000000108080836 */ /* 0x000fc60000000000 */
[----:B------:R-:W-:-:S13]  /*02f0*/  ISETP.GE.U32.AND P1, PT, R0, R3, PT ;  /* 0x000000030000720c */ /* 0x000fda0003f26070 */
[----:B------:R-:W-:Y:S01]  /*0300*/  @P1 VIADD R8, R8, 0x1 ;  /* 0x0000000108081836 */ /* 0x000fe20000000000 */
[----:B------:R-:W-:Y:S01]  /*0310*/  @!P2 LOP3.LUT R8, RZ, R3, RZ, 0x33, !PT ;  /* 0x00000003ff08a212 */ /* 0x000fe200078e33ff */
[----:B------:R-:W-:Y:S06]  /*0320*/  BRA `(.L_x_4) ;  /* 0x0000000000107947 */ /* 0x000fec0003800000 */
.L_x_3:
[----:B------:R-:W-:-:S07]  /*0330*/  MOV R8, 0x350 ;  /* 0x0000035000087802 */ /* 0x000fce0000000f00 */
[----:B------:R-:W-:Y:S05]  /*0340*/  CALL.REL.NOINC `($__internal_1_$__cuda_sm20_div_u64) ;  /* 0x0000000800c07944 */ /* 0x000fea0003c00000 */
[----:B------:R-:W-:Y:S02]  /*0350*/  IMAD.MOV.U32 R8, RZ, RZ, R0 ;  /* 0x000000ffff087224 */ /* 0x000fe400078e0000 */
[----:B------:R-:W-:-:S07]  /*0360*/  IMAD.MOV.U32 R9, RZ, RZ, R7 ;  /* 0x000000ffff097224 */ /* 0x000fce00078e0007 */
.L_x_4:
[----:B------:R-:W-:Y:S05]  /*0370*/  BSYNC.RECONVERGENT B1 ;  /* 0x0000000000017941 */ /* 0x000fea0003800200 */
.L_x_2:
[----:B------:R-:W-:Y:S01]  /*0380*/  IADD3 R6, P1, PT, R8, R6, RZ ;  /* 0x0000000608067210 */ /* 0x000fe20007f3e0ff */
[----:B------:R-:W-:Y:S01]  /*0390*/  BSSY.RECONVERGENT B1, `(.L_x_5) ;  /* 0x0000023000017945 */ /* 0x000fe20003800200 */
[----:B------:R-:W-:Y:S02]  /*03a0*/  CS2R R16, SRZ ;  /* 0x0000000000107805 */ /* 0x000fe4000001ff00 */
[----:B------:R-:W-:Y:S01]  /*03b0*/  LOP3.LUT R0, R6, 0x3, RZ, 0xc0, !PT ;  /* 0x0000000306007812 */ /* 0x000fe200078ec0ff */
[----:B------:R-:W-:-:S03]  /*03c0*/  IMAD.X R7, RZ, RZ, R9, P1 ;  /* 0x000000ffff077224 */ /* 0x000fc600008e0609 */
[----:B------:R-:W-:-:S04]  /*03d0*/  ISETP.NE.U32.AND P0, PT, R0, 0x3, PT ;  /* 0x000000030000780c */ /* 0x000fc80003f05070 */
[----:B------:R-:W-:-:S13]  /*03e0*/  ISETP.NE.AND.EX P0, PT, RZ, RZ, PT, P0 ;  /* 0x000000ffff00720c */ /* 0x000fda0003f05300 */
[----:B------:R-:W-:Y:S05]  /*03f0*/  @!P0 BRA `(.L_x_6) ;  /* 0x0000000000708947 */ /* 0x000fea0003800000 */
[----:B------:R-:W-:Y:S01]  /*0400*/  VIADD R19, R6, 0x1 ;  /* 0x0000000106137836 */ /* 0x000fe20000000000 */
[----:B------:R-:W-:Y:S01]  /*0410*/  CS2R R16, SRZ ;  /* 0x0000000000107805 */ /* 0x000fe2000001ff00 */
[----:B------:R-:W-:-:S03]  /*0420*/  IMAD.MOV.U32 R18, RZ, RZ, RZ ;  /* 0x000000ffff127224 */ /* 0x000fc600078e00ff */
[----:B------:R-:W-:-:S07]  /*0430*/  LOP3.LUT R19, R19, 0x3, RZ, 0xc0, !PT ;  /* 0x0000000313137812 */ /* 0x000fce00078ec0ff */
.L_x_9:
[----:B------:R-:W0:Y:S01]  /*0440*/  I2F.F64.U64 R8, R4 ;  /* 0x0000000400087312 */ /* 0x000e220000301800 */
[----:B------:R-:W-:Y:S01]  /*0450*/  IADD3 R19, P0, PT, R19, -0x1, RZ ;  /* 0xffffffff13137810 */ /* 0x000fe20007f1e0ff */
[----:B------:R-:W-:Y:S03]  /*0460*/  BSSY.RECONVERGENT B2, `(.L_x_7) ;  /* 0x0000011000027945 */ /* 0x000fe60003800200 */
[----:B------:R-:W-:Y:S02]  /*0470*/  IADD3.X R18, PT, PT, R18, -0x1, RZ, P0, !PT ;  /* 0xffffffff12127810 */ /* 0x000fe400007fe4ff */
[----:B------:R-:W-:-:S04]  /*0480*/  ISETP.NE.U32.AND P0, PT, R19, RZ, PT ;  /* 0x000000ff1300720c */ /* 0x000fc80003f05070 */
[----:B------:R-:W-:Y:S01]  /*0490*/  ISETP.NE.AND.EX P0, PT, R18, RZ, PT, P0 ;  /* 0x000000ff1200720c */ /* 0x000fe20003f05300 */
[----:B0-----:R-:W0:Y:S01]  /*04a0*/  MUFU.RCP64H R11, R9 ;  /* 0x00000009000b7308 */ /* 0x001e220000001800 */
[----:B------:R-:W-:-:S05]  /*04b0*/  VIADD R10, R9, 0x300402 ;  /* 0x00300402090a7836 */ /* 0x000fca0000000000 */
[----:B------:R-:W-:Y:S01]  /*04c0*/  FSETP.GEU.AND P1, PT, |R10|, 5.8789094863358348022e-39, PT ;  /* 0x004004020a00780b */ /* 0x000fe20003f2e200 */
[----:B0-----:R-:W-:-:S08]  /*04d0*/  DFMA R12, -R8, R10, 1 ;  /* 0x3ff00000080c742b */ /* 0x001fd0000000010a */
[----:B------:R-:W-:-:S08]  /*04e0*/  DFMA R12, R12, R12, R12 ;  /* 0x0000000c0c0c722b */ /* 0x000fd0000000000c */
[----:B------:R-:W-:-:S08]  /*04f0*/  DFMA R12, R10, R12, R10 ;  /* 0x0000000c0a0c722b */ /* 0x000fd0000000000a */
[----:B------:R-:W-:-:S08]  /*0500*/  DFMA R14, -R8, R12, 1 ;  /* 0x3ff00000080e742b */ /* 0x000fd0000000010c */
[----:B------:R-:W-:Y:S01]  /*0510*/  DFMA R12, R12, R14, R12 ;  /* 0x0000000e0c0c722b */ /* 0x000fe2000000000c */
[----:B------:R-:W-:Y:S10]  /*0520*/  @P1 BRA `(.L_x_8) ;  /* 0x0000000000101947 */ /* 0x000ff40003800000 */
[----:B------:R-:W-:Y:S02]  /*0530*/  LOP3.LUT R12, R9, 0x7fffffff, RZ, 0xc0, !PT ;  /* 0x7fffffff090c7812 */ /* 0x000fe400078ec0ff */
[----:B------:R-:W-:-:S03]  /*0540*/  MOV R0, 0x570 ;  /* 0x0000057000007802 */ /* 0x000fc60000000f00 */
[----:B------:R-:W-:-:S07]  /*0550*/  VIADD R12, R12, 0xfff00000 ;  /* 0xfff000000c0c7836 */ /* 0x000fce0000000000 */
[----:B------:R-:W-:Y:S05]  /*0560*/  CALL.REL.NOINC `($__internal_0_$__cuda_sm20_dblrcp_rn_slowpath_v3) ;  /* 0x0000000400907944 */ /* 0x000fea0003c00000 */
.L_x_8:
[----:B------:R-:W-:Y:S05]  /*0570*/  BSYNC.RECONVERGENT B2 ;  /* 0x0000000000027941 */ /* 0x000fea0003800200 */
.L_x_7:
[----:B------:R-:W-:Y:S01]  /*0580*/  IADD3 R4, P1, PT, R3, R4, RZ ;  /* 0x0000000403047210 */ /* 0x000fe20007f3e0ff */
[----:B------:R-:W-:-:S04]  /*0590*/  DADD R16, R12, R16 ;  /* 0x000000000c107229 */ /* 0x000fc80000000010 */
[----:B------:R-:W-:Y:S01]  /*05a0*/  IMAD.X R5, RZ, RZ, R5, P1 ;  /* 0x000000ffff057224 */ /* 0x000fe200008e0605 */
[----:B------:R-:W-:Y:S07]  /*05b0*/  @P0 BRA `(.L_x_9) ;  /* 0xfffffffc00a00947 */ /* 0x000fee000383ffff */
.L_x_6:
[----:B------:R-:W-:Y:S05]  /*05c0*/  BSYNC.RECONVERGENT B1 ;  /* 0x0000000000017941 */ /* 0x000fea0003800200 */
.L_x_5:
[----:B------:R-:W-:-:S04]  /*05d0*/  ISETP.GE.U32.AND P0, PT, R6, 0x3, PT ;  /* 0x000000030600780c */ /* 0x000fc80003f06070 */
[----:B------:R-:W-:-:S13]  /*05e0*/  ISETP.GE.U32.AND.EX P0, PT, R7, RZ, PT, P0 ;  /* 0x000000ff0700720c */ /* 0x000fda0003f06100 */
[----:B------:R-:W-:Y:S05]  /*05f0*/  @!P0 BRA `(.L_x_1) ;  /* 0x0000000400548947 */ /* 0x000fea0003800000 */
.L_x_18:
[----:B------:R-:W0:Y:S01]  /*0600*/  I2F.F64.U64 R12, R4 ;  /* 0x00000004000c7312 */ /* 0x000e220000301800 */
[----:B------:R-:W-:Y:S07]  /*0610*/  BSSY.RECONVERGENT B1, `(.L_x_10) ;  /* 0x0000012000017945 */ /* 0x000fee0003800200 */
        /* <DEDUP_REMOVED lines=9> */
[----:B------:R-:W-:Y:S01]  /*06b0*/  LOP3.LUT R0, R13, 0x7fffffff, RZ, 0xc0, !PT ;  /* 0x7fffffff0d007812 */ /* 0x000fe200078ec0ff */
[----:B------:R-:W-:Y:S02]  /*06c0*/  IMAD.MOV.U32 R8, RZ, RZ, R12 ;  /* 0x000000ffff087224 */ /* 0x000fe400078e000c */
[----:B------:R-:W-:Y:S02]  /*06d0*/  IMAD.MOV.U32 R9, RZ, RZ, R13 ;  /* 0x000000ffff097224 */ /* 0x000fe400078e000d */
[----:B------:R-:W-:Y:S01]  /*06e0*/  VIADD R12, R0, 0xfff00000 ;  /* 0xfff00000000c7836 */ /* 0x000fe20000000000 */
[----:B------:R-:W-:-:S07]  /*06f0*/  MOV R0, 0x710 ;  /* 0x0000071000007802 */ /* 0x000fce0000000f00 */
[----:B------:R-:W-:Y:S05]  /*0700*/  CALL.REL.NOINC `($__internal_0_$__cuda_sm20_dblrcp_rn_slowpath_v3) ;  /* 0x0000000400287944 */ /* 0x000fea0003c00000 */
[----:B------:R-:W-:Y:S02]  /*0710*/  IMAD.MOV.U32 R10, RZ, RZ, R12 ;  /* 0x000000ffff0a7224 */ /* 0x000fe400078e000c */
[----:B------:R-:W-:-:S07]  /*0720*/  IMAD.MOV.U32 R11, RZ, RZ, R13 ;  /* 0x000000ffff0b7224 */ /* 0x000fce00078e000d */
.L_x_11:
[----:B------:R-:W-:Y:S05]  /*0730*/  BSYNC.RECONVERGENT B1 ;  /* 0x0000000000017941 */ /* 0x000fea0003800200 */
.L_x_10:
[----:B------:R-:W-:Y:S01]  /*0740*/  IADD3 R4, P0, PT, R3, R4, RZ ;  /* 0x0000000403047210 */ /* 0x000fe20007f1e0ff */
[----:B------:R-:W-:Y:S01]  /*0750*/  BSSY.RECONVERGENT B1, `(.L_x_12) ;  /* 0x0000011000017945 */ /* 0x000fe20003800200 */
[----:B------:R-:W-:-:S03]  /*0760*/  DADD R16, R10, R16 ;  /* 0x000000000a107229 */ /* 0x000fc60000000010 */
[----:B------:R-:W-:-:S04]  /*0770*/  IMAD.X R5, RZ, RZ, R5, P0 ;  /* 0x000000ffff057224 */ /* 0x000fc800000e0605 */
[----:B------:R-:W0:Y:S08]  /*0780*/  I2F.F64.U64 R8, R4 ;  /* 0x0000000400087312 */ /* 0x000e300000301800 */
        /* <DEDUP_REMOVED lines=13> */
.L_x_13:
[----:B------:R-:W-:Y:S05]  /*0860*/  BSYNC.RECONVERGENT B1 ;  /* 0x0000000000017941 */ /* 0x000fea0003800200 */
.L_x_12:
        /* <DEDUP_REMOVED lines=18> */
[----:B------:R-:W-:Y:S02]  /*0990*/  IMAD.MOV.U32 R10, RZ, RZ, R12 ;  /* 0x000000ffff0a7224 */ /* 0x000fe400078e000c */
[----:B------:R-:W-:-:S07]  /*09a0*/  IMAD.MOV.U32 R11, RZ, RZ, R13 ;  /* 0x000000ffff0b7224 */ /* 0x000fce00078e000d */
.L_x_15:
[----:B------:R-:W-:Y:S05]  /*09b0*/  BSYNC.RECONVERGENT B1 ;  /* 0x0000000000017941 */ /* 0x000fea0003800200 */
.L_x_14:
        /* <DEDUP_REMOVED lines=18> */
.L_x_17:
[----:B------:R-:W-:Y:S05]  /*0ae0*/  BSYNC.RECONVERGENT B1 ;  /* 0x0000000000017941 */ /* 0x000fea0003800200 */
.L_x_16:
[----:B------:R-:W-:Y:S01]  /*0af0*/  IADD3 R4, P0, PT, R3, R4, RZ ;  /* 0x0000000403047210 */ /* 0x000fe20007f1e0ff */
[----:B------:R-:W-:-:S04]  /*0b00*/  DADD R16, R16, R12 ;  /* 0x0000000010107229 */ /* 0x000fc8000000000c */
[----:B------:R-:W-:Y:S01]  /*0b10*/  IMAD.X R5, RZ, RZ, R5, P0 ;  /* 0x000000ffff057224 */ /* 0x000fe200000e0605 */
[----:B------:R-:W-:-:S04]  /*0b20*/  ISETP.GT.U32.AND P0, PT, R4, UR10, PT ;  /* 0x0000000a04007c0c */ /* 0x000fc8000bf04070 */
[----:B------:R-:W-:-:S13]  /*0b30*/  ISETP.GT.AND.EX P0, PT, R5, UR11, PT, P0 ;  /* 0x0000000b05007c0c */ /* 0x000fda000bf04300 */
[----:B------:R-:W-:Y:S05]  /*0b40*/  @!P0 BRA `(.L_x_18) ;  /* 0xfffffff800ac8947 */ /* 0x000fea000383ffff */
.L_x_1:
[----:B------:R-:W-:Y:S05]  /*0b50*/  BSYNC.RECONVERGENT B0 ;  /* 0x0000000000007941 */ /* 0x000fea0003800200 */
.L_x_0:
[----:B------:R-:W0:Y:S02]  /*0b60*/  LDCU.64 UR6, c[0x0][0x380] ;  /* 0x00007000ff0677ac */ /* 0x000e240008000a00 */
[----:B0-----:R-:W-:-:S04]  /*0b70*/  LEA R4, P0, R2, UR6, 0x3 ;  /* 0x0000000602047c11 */ /* 0x001fc8000f8018ff */
[----:B------:R-:W-:-:S05]  /*0b80*/  LEA.HI.X R5, R2, UR7, RZ, 0x3, P0 ;  /* 0x0000000702057c11 */ /* 0x000fca00080f1cff */
[----:B------:R-:W-:Y:S01]  /*0b90*/  STG.E.64 desc[UR4][R4.64], R16 ;  /* 0x0000001004007986 */ /* 0x000fe2000c101b04 */
[----:B------:R-:W-:Y:S05]  /*0ba0*/  EXIT ;  /* 0x000000000000794d */ /* 0x000fea0003800000 */
        .weak           $__internal_0_$__cuda_sm20_dblrcp_rn_slowpath_v3
        .type           $__internal_0_$__cuda_sm20_dblrcp_rn_slowpath_v3,@function
        .size           $__internal_0_$__cuda_sm20_dblrcp_rn_slowpath_v3,($__internal_1_$__cuda_sm20_div_u64 - $__internal_0_$__cuda_sm20_dblrcp_rn_slowpath_v3)
$__internal_0_$__cuda_sm20_dblrcp_rn_slowpath_v3:
[----:B------:R-:W-:Y:S01]  /*0bb0*/  DSETP.GTU.AND P1, PT, |R8|, +INF , PT ;  /* 0x7ff000000800742a */ /* 0x000fe20003f2c200 */
[----:B------:R-:W-:-:S13]  /*0bc0*/  BSSY.RECONVERGENT B3, `(.L_x_19) ;  /* 0x0000023000037945 */ /* 0x000fda0003800200 */
[----:B------:R-:W-:Y:S05]  /*0bd0*/  @P1 BRA `(.L_x_20) ;  /* 0x00000000007c1947 */ /* 0x000fea0003800000 */
[----:B------:R-:W-:-:S05]  /*0be0*/  LOP3.LUT R13, R9, 0x7fffffff, RZ, 0xc0, !PT ;  /* 0x7fffffff090d7812 */ /* 0x000fca00078ec0ff */
[----:B------:R-:W-:-:S05]  /*0bf0*/  VIADD R10, R13, 0xffffffff ;  /* 0xffffffff0d0a7836 */ /* 0x000fca0000000000 */
[----:B------:R-:W-:-:S13]  /*0c00*/  ISETP.GE.U32.AND P1, PT, R10, 0x7fefffff, PT ;  /* 0x7fefffff0a00780c */ /* 0x000fda0003f26070 */
[----:B------:R-:W-:Y:S01]  /*0c10*/  @P1 LOP3.LUT R11, R9, 0x7ff00000, RZ, 0x3c, !PT ;  /* 0x7ff00000090b1812 */ /* 0x000fe200078e3cff */
[----:B------:R-:W-:Y:S01]  /*0c20*/  @P1 IMAD.MOV.U32 R10, RZ, RZ, RZ ;  /* 0x000000ffff0a1224 */ /* 0x000fe200078e00ff */
[----:B------:R-:W-:Y:S06]  /*0c30*/  @P1 BRA `(.L_x_21) ;  /* 0x00000000006c1947 */ /* 0x000fec0003800000 */
[----:B------:R-:W-:-:S13]  /*0c40*/  ISETP.GE.U32.AND P1, PT, R13, 0x1000001, PT ;  /* 0x010000010d00780c */ /* 0x000fda0003f26070 */
[----:B------:R-:W-:Y:S05]  /*0c50*/  @!P1 BRA `(.L_x_22) ;  /* 0x0000000000349947 */ /* 0x000fea0003800000 */
[----:B------:R-:W-:Y:S02]  /*0c60*/  VIADD R11, R9, 0xc0200000 ;  /* 0xc0200000090b7836 */ /* 0x000fe40000000000 */
[----:B------:R-:W-:Y:S02]  /*0c70*/  IMAD.MOV.U32 R10, RZ, RZ, R8 ;  /* 0x000000ffff0a7224 */ /* 0x000fe400078e0008 */
[----:B------:R-:W0:Y:S04]  /*0c80*/  MUFU.RCP64H R13, R11 ;  /* 0x0000000b000d7308 */ /* 0x000e280000001800 */
[----:B0-----:R-:W-:-:S08]  /*0c90*/  DFMA R14, -R10, R12, 1 ;  /* 0x3ff000000a0e742b */ /* 0x001fd0000000010c */
[----:B------:R-:W-:-:S08]  /*0ca0*/  DFMA R14, R14, R14, R14 ;  /* 0x0000000e0e0e722b */ /* 0x000fd0000000000e */
[----:B------:R-:W-:-:S08]  /*0cb0*/  DFMA R14, R12, R14, R12 ;  /* 0x0000000e0c0e722b */ /* 0x000fd0000000000c */
[----:B------:R-:W-:-:S08]  /*0cc0*/  DFMA R12, -R10, R14, 1 ;  /* 0x3ff000000a0c742b */ /* 0x000fd0000000010e */
[----:B------:R-:W-:-:S08]  /*0cd0*/  DFMA R12, R14, R12, R14 ;  /* 0x0000000c0e0c722b */ /* 0x000fd0000000000e */
[----:B------:R-:W-:-:S08]  /*0ce0*/  DMUL R12, R12, 2.2250738585072013831e-308 ;  /* 0x001000000c0c7828 */ /* 0x000fd00000000000 */
[----:B------:R-:W-:-:S08]  /*0cf0*/  DFMA R8, -R8, R12, 1 ;  /* 0x3ff000000808742b */ /* 0x000fd0000000010c */
[----:B------:R-:W-:-:S08]  /*0d00*/  DFMA R8, R8, R8, R8 ;  /* 0x000000080808722b */ /* 0x000fd00000000008 */
[----:B------:R-:W-:Y:S01]  /*0d10*/  DFMA R10, R12, R8, R12 ;  /* 0x000000080c0a722b */ /* 0x000fe2000000000c */
[----:B------:R-:W-:Y:S10]  /*0d20*/  BRA `(.L_x_21) ;  /* 0x0000000000307947 */ /* 0x000ff40003800000 */
.L_x_22:
[----:B------:R-:W-:Y:S01]  /*0d30*/  DMUL R8, R8, 8.11296384146066816958e+31 ;  /* 0x4690000008087828 */ /* 0x000fe20000000000 */
[----:B------:R-:W-:-:S05]  /*0d40*/  IMAD.MOV.U32 R10, RZ, RZ, R12 ;  /* 0x000000ffff0a7224 */ /* 0x000fca00078e000c */
[----:B------:R-:W0:Y:S02]  /*0d50*/  MUFU.RCP64H R11, R9 ;  /* 0x00000009000b7308 */ /* 0x000e240000001800 */
[----:B0-----:R-:W-:-:S08]  /*0d60*/  DFMA R12, -R8, R10, 1 ;  /* 0x3ff00000080c742b */ /* 0x001fd0000000010a */
[----:B------:R-:W-:-:S08]  /*0d70*/  DFMA R12, R12, R12, R12 ;  /* 0x0000000c0c0c722b */ /* 0x000fd0000000000c */
[----:B------:R-:W-:-:S08]  /*0d80*/  DFMA R12, R10, R12, R10 ;  /* 0x0000000c0a0c722b */ /* 0x000fd0000000000a */
[----:B------:R-:W-:-:S08]  /*0d90*/  DFMA R10, -R8, R12, 1 ;  /* 0x3ff00000080a742b */ /* 0x000fd0000000010c */
[----:B------:R-:W-:-:S08]  /*0da0*/  DFMA R10, R12, R10, R12 ;  /* 0x0000000a0c0a722b */ /* 0x000fd0000000000c */
[----:B------:R-:W-:Y:S01]  /*0db0*/  DMUL R10, R10, 8.11296384146066816958e+31 ;  /* 0x469000000a0a7828 */ /* 0x000fe20000000000 */
[----:B------:R-:W-:Y:S10]  /*0dc0*/  BRA `(.L_x_21) ;  /* 0x0000000000087947 */ /* 0x000ff40003800000 */
.L_x_20:
[----:B------:R-:W-:Y:S01]  /*0dd0*/  LOP3.LUT R11, R9, 0x80000, RZ, 0xfc, !PT ;  /* 0x00080000090b7812 */ /* 0x000fe200078efcff */
[----:B------:R-:W-:-:S07]  /*0de0*/  IMAD.MOV.U32 R10, RZ, RZ, R8 ;  /* 0x000000ffff0a7224 */ /* 0x000fce00078e0008 */
.L_x_21:
[----:B------:R-:W-:Y:S05]  /*0df0*/  BSYNC.RECONVERGENT B3 ;  /* 0x0000000000037941 */ /* 0x000fea0003800200 */
.L_x_19:
[----:B------:R-:W-:Y:S02]  /*0e00*/  IMAD.MOV.U32 R8, RZ, RZ, R0 ;  /* 0x000000ffff087224 */ /* 0x000fe400078e0000 */
[----:B------:R-:W-:Y:S02]  /*0e10*/  IMAD.MOV.U32 R9, RZ, RZ, 0x0 ;  /* 0x00000000ff097424 */ /* 0x000fe400078e00ff */
[----:B------:R-:W-:Y:S02]  /*0e20*/  IMAD.MOV.U32 R12, RZ, RZ, R10 ;  /* 0x000000ffff0c7224 */ /* 0x000fe400078e000a */
[----:B------:R-:W-:Y:S01]  /*0e30*/  IMAD.MOV.U32 R13, RZ, RZ, R11 ;  /* 0x000000ffff0d7224 */ /* 0x000fe200078e000b */
[----:B------:R-:W-:Y:S06]  /*0e40*/  RET.REL.NODEC R8 `(_Z19harmonic_sum_kernelPdx) ;  /* 0xfffffff0086c7950 */ /* 0x000fec0003c3ffff */
        .weak           $__internal_1_$__cuda_sm20_div_u64
        .type           $__internal_1_$__cuda_sm20_div_u64,@function
        .size           $__internal_1_$__cuda_sm20_div_u64,(.L_x_25 - $__internal_1_$__cuda_sm20_div_u64)
$__internal_1_$__cuda_sm20_div_u64:
[----:B------:R-:W-:Y:S02]  /*0e50*/  IMAD.MOV.U32 R14, RZ, RZ, R3 ;  /* 0x000000ffff0e7224 */ /* 0x000fe400078e0003 */
[----:B------:R-:W-:-:S04]  /*0e60*/  IMAD.MOV.U32 R15, RZ, RZ, RZ ;  /* 0x000000ffff0f7224 */ /* 0x000fc800078e00ff */
[----:B------:R-:W0:Y:S08]  /*0e70*/  I2F.U64.RP R9, R14 ;  /* 0x0000000e00097312 */ /* 0x000e300000309000 */
[----:B0-----:R-:W0:Y:S02]  /*0e80*/  MUFU.RCP R9, R9 ;  /* 0x0000000900097308 */ /* 0x001e240000001000 */
[----:B0-----:R-:W-:-:S06]  /*0e90*/  VIADD R10, R9, 0x1ffffffe ;  /* 0x1ffffffe090a7836 */ /* 0x001fcc0000000000 */
[----:B------:R-:W0:Y:S02]  /*0ea0*/  F2I.U64.TRUNC R10, R10 ;  /* 0x0000000a000a7311 */ /* 0x000e24000020d800 */
[----:B0-----:R-:W-:-:S04]  /*0eb0*/  IMAD.WIDE.U32 R12, R10, R3, RZ ;  /* 0x000000030a0c7225 */ /* 0x001fc800078e00ff */
[----:B------:R-:W-:Y:S01]  /*0ec0*/  IMAD R13, R11, R3, R13 ;  /* 0x000000030b0d7224 */ /* 0x000fe200078e020d */
[----:B------:R-:W-:-:S05]  /*0ed0*/  IADD3 R17, P0, PT, RZ, -R12, RZ ;  /* 0x8000000cff117210 */ /* 0x000fca0007f1e0ff */
[----:B------:R-:W-:-:S04]  /*0ee0*/  IMAD.HI.U32 R12, R10, R17, RZ ;  /* 0x000000110a0c7227 */ /* 0x000fc800078e00ff */
[----:B------:R-:W-:Y:S02]  /*0ef0*/  IMAD.X R19, RZ, RZ, ~R13, P0 ;  /* 0x000000ffff137224 */ /* 0x000fe400000e0e0d */
[----:B------:R-:W-:Y:S02]  /*0f00*/  IMAD.MOV.U32 R13, RZ, RZ, R10 ;  /* 0x000000ffff0d7224 */ /* 0x000fe400078e000a */
[-C--:B------:R-:W-:Y:S02]  /*0f10*/  IMAD R15, R11, R19.reuse, RZ ;  /* 0x000000130b0f7224 */ /* 0x080fe400078e02ff */
[----:B------:R-:W-:-:S04]  /*0f20*/  IMAD.WIDE.U32 R12, P0, R10, R19, R12 ;  /* 0x000000130a0c7225 */ /* 0x000fc8000780000c */
[----:B------:R-:W-:-:S04]  /*0f30*/  IMAD.HI.U32 R9, R11, R19, RZ ;  /* 0x000000130b097227 */ /* 0x000fc800078e00ff */
[----:B------:R-:W-:-:S04]  /*0f40*/  IMAD.HI.U32 R12, P1, R11, R17, R12 ;  /* 0x000000110b0c7227 */ /* 0x000fc8000782000c */
[----:B------:R-:W-:Y:S01]  /*0f50*/  IMAD.X R9, R9, 0x1, R11, P0 ;  /* 0x0000000109097824 */ /* 0x000fe200000e060b */
[----:B------:R-:W-:-:S04]  /*0f60*/  IADD3 R13, P2, PT, R15, R12, RZ ;  /* 0x0000000c0f0d7210 */ /* 0x000fc80007f5e0ff */
[----:B------:R-:W-:Y:S01]  /*0f70*/  IADD3.X R9, PT, PT, RZ, RZ, R9, P2, P1 ;  /* 0x000000ffff097210 */ /* 0x000fe200017e2409 */
[----:B------:R-:W-:-:S03]  /*0f80*/  IMAD.WIDE.U32 R10, R13, R3, RZ ;  /* 0x000000030d0a7225 */ /* 0x000fc600078e00ff */
[----:B------:R-:W-:Y:S01]  /*0f90*/  IADD3 R15, P0, PT, RZ, -R10, RZ ;  /* 0x8000000aff0f7210 */ /* 0x000fe20007f1e0ff */
[----:B------:R-:W-:Y:S02]  /*0fa0*/  IMAD R10, R9, R3, R11 ;  /* 0x00000003090a7224 */ /* 0x000fe400078e020b */
[----:B------:R-:W-:Y:S02]  /*0fb0*/  IMAD.MOV.U32 R11, RZ, RZ, RZ ;  /* 0x000000ffff0b7224 */ /* 0x000fe400078e00ff */
[----:B------:R-:W-:-:S04]  /*0fc0*/  IMAD.HI.U32 R12, R13, R15, RZ ;  /* 0x0000000f0d0c7227 */ /* 0x000fc800078e00ff */
[----:B------:R-:W-:-:S04]  /*0fd0*/  IMAD.X R10, RZ, RZ, ~R10, P0 ;  /* 0x000000ffff0a7224 */ /* 0x000fc800000e0e0a */
[----:B------:R-:W-:-:S04]  /*0fe0*/  IMAD.WIDE.U32 R12, P0, R13, R10, R12 ;  /* 0x0000000a0d0c7225 */ /* 0x000fc8000780000c */
[C---:B------:R-:W-:Y:S02]  /*0ff0*/  IMAD R14, R9.reuse, R10, RZ ;  /* 0x0000000a090e7224 */ /* 0x040fe400078e02ff */
[----:B------:R-:W-:-:S04]  /*1000*/  IMAD.HI.U32 R13, P1, R9, R15, R12 ;  /* 0x0000000f090d7227 */ /* 0x000fc8000782000c */
[----:B------:R-:W-:Y:S01]  /*1010*/  IMAD.HI.U32 R10, R9, R10, RZ ;  /* 0x0000000a090a7227 */ /* 0x000fe200078e00ff */
[----:B------:R-:W-:-:S03]  /*1020*/  IADD3 R13, P2, PT, R14, R13, RZ ;  /* 0x0000000d0e0d7210 */ /* 0x000fc60007f5e0ff */
[----:B------:R-:W-:Y:S02]  /*1030*/  IMAD.X R9, R10, 0x1, R9, P0 ;  /* 0x000000010a097824 */ /* 0x000fe400000e0609 */
[----:B------:R-:W-:-:S03]  /*1040*/  IMAD.HI.U32 R10, R13, R0, RZ ;  /* 0x000000000d0a7227 */ /* 0x000fc600078e00ff */
[----:B------:R-:W-:Y:S01]  /*1050*/  IADD3.X R9, PT, PT, RZ, RZ, R9, P2, P1 ;  /* 0x000000ffff097210 */ /* 0x000fe200017e2409 */
[----:B------:R-:W-:-:S04]  /*1060*/  IMAD.WIDE.U32 R10, R13, R7, R10 ;  /* 0x000000070d0a7225 */ /* 0x000fc800078e000a */
[C---:B------:R-:W-:Y:S02]  /*1070*/  IMAD R13, R9.reuse, R7, RZ ;  /* 0x00000007090d7224 */ /* 0x040fe400078e02ff */
[----:B------:R-:W-:-:S04]  /*1080*/  IMAD.HI.U32 R10, P0, R9, R0, R10 ;  /* 0x00000000090a7227 */ /* 0x000fc8000780000a */
[----:B------:R-:W-:Y:S01]  /*1090*/  IMAD.HI.U32 R9, R9, R7, RZ ;  /* 0x0000000709097227 */ /* 0x000fe200078e00ff */
[----:B------:R-:W-:-:S03]  /*10a0*/  IADD3 R12, P1, PT, R13, R10, RZ ;  /* 0x0000000a0d0c7210 */ /* 0x000fc60007f3e0ff */
[----:B------:R-:W-:Y:S02]  /*10b0*/  IMAD.X R9, RZ, RZ, R9, P0 ;  /* 0x000000ffff097224 */ /* 0x000fe400000e0609 */
[----:B------:R-:W-:-:S04]  /*10c0*/  IMAD.WIDE.U32 R10, R12, R3, RZ ;  /* 0x000000030c0a7225 */ /* 0x000fc800078e00ff */
[----:B------:R-:W-:Y:S01]  /*10d0*/  IMAD.X R9, RZ, RZ, R9, P1 ;  /* 0x000000ffff097224 */ /* 0x000fe200008e0609 */
[----:B------:R-:W-:-:S03]  /*10e0*/  IADD3 R16, P0, PT, -R10, R0, RZ ;  /* 0x000000000a107210 */ /* 0x000fc60007f1e1ff */
[-C--:B------:R-:W-:Y:S01]  /*10f0*/  IMAD R14, R9, R3.reuse, R11 ;  /* 0x00000003090e7224 */ /* 0x080fe200078e020b */
[----:B------:R-:W-:Y:S02]  /*1100*/  IADD3 R11, P2, PT, R12, 0x1, RZ ;  /* 0x000000010c0b7810 */ /* 0x000fe40007f5e0ff */
[----:B------:R-:W-:Y:S01]  /*1110*/  IADD3 R0, P1, PT, -R3, R16, RZ ;  /* 0x0000001003007210 */ /* 0x000fe20007f3e1ff */
[----:B------:R-:W-:Y:S01]  /*1120*/  IMAD.X R14, R7, 0x1, ~R14, P0 ;  /* 0x00000001070e7824 */ /* 0x000fe200000e0e0e */
[----:B------:R-:W-:Y:S01]  /*1130*/  ISETP.GE.U32.AND P0, PT, R16, R3, PT ;  /* 0x000000031000720c */ /* 0x000fe20003f06070 */
[----:B------:R-:W-:-:S03]  /*1140*/  IMAD.X R10, RZ, RZ, R9, P2 ;  /* 0x000000ffff0a7224 */ /* 0x000fc600010e0609 */
[C---:B------:R-:W-:Y:S02]  /*1150*/  ISETP.GE.U32.AND.EX P0, PT, R14.reuse, RZ, PT, P0 ;  /* 0x000000ff0e00720c */ /* 0x040fe40003f06100 */
[----:B------:R-:W-:Y:S02]  /*1160*/  IADD3.X R7, PT, PT, R14, -0x1, RZ, P1, !PT ;  /* 0xffffffff0e077810 */ /* 0x000fe40000ffe4ff */
[----:B------:R-:W-:Y:S02]  /*1170*/  SEL R0, R0, R16, P0 ;  /* 0x0000001000007207 */ /* 0x000fe40000000000 */
[----:B------:R-:W-:Y:S02]  /*1180*/  SEL R11, R11, R12, P0 ;  /* 0x0000000c0b0b7207 */ /* 0x000fe40000000000 */
[----:B------:R-:W-:Y:S02]  /*1190*/  SEL R7, R7, R14, P0 ;  /* 0x0000000e07077207 */ /* 0x000fe40000000000 */
[----:B------:R-:W-:Y:S01]  /*11a0*/  SEL R10, R10, R9, P0 ;  /* 0x000000090a0a7207 */ /* 0x000fe20000000000 */
[----:B------:R-:W-:Y:S01]  /*11b0*/  IMAD.MOV.U32 R9, RZ, RZ, 0x0 ;  /* 0x00000000ff097424 */ /* 0x000fe200078e00ff */
[----:B------:R-:W-:-:S02]  /*11c0*/  ISETP.GE.U32.AND P0, PT, R0, R3, PT ;  /* 0x000000030000720c */ /* 0x000fc40003f06070 */
[----:B------:R-:W-:Y:S02]  /*11d0*/  IADD3 R0, P2, PT, R11, 0x1, RZ ;  /* 0x000000010b007810 */ /* 0x000fe40007f5e0ff */
[----:B------:R-:W-:Y:S02]  /*11e0*/  ISETP.GE.U32.AND.EX P0, PT, R7, RZ, PT, P0 ;  /* 0x000000ff0700720c */ /* 0x000fe40003f06100 */
[----:B------:R-:W-:Y:S01]  /*11f0*/  ISETP.NE.U32.AND P1, PT, R3, RZ, PT ;  /* 0x000000ff0300720c */ /* 0x000fe20003f25070 */
[----:B------:R-:W-:Y:S01]  /*1200*/  IMAD.X R7, RZ, RZ, R10, P2 ;  /* 0x000000ffff077224 */ /* 0x000fe200010e060a */
[----:B------:R-:W-:Y:S02]  /*1210*/  SEL R0, R0, R11, P0 ;  /* 0x0000000b00007207 */ /* 0x000fe40000000000 */
[----:B------:R-:W-:Y:S02]  /*1220*/  ISETP.NE.AND.EX P1, PT, RZ, RZ, PT, P1 ;  /* 0x000000ffff00720c */ /* 0x000fe40003f25310 */
[----:B------:R-:W-:-:S02]  /*1230*/  SEL R7, R7, R10, P0 ;  /* 0x0000000a07077207 */ /* 0x000fc40000000000 */
[----:B------:R-:W-:Y:S02]  /*1240*/  SEL R0, R0, 0xffffffff, P1 ;  /* 0xffffffff00007807 */ /* 0x000fe40000800000 */
[----:B------:R-:W-:Y:S01]  /*1250*/  SEL R7, R7, 0xffffffff, P1 ;  /* 0xffffffff07077807 */ /* 0x000fe20000800000 */
[----:B------:R-:W-:Y:S06]  /*1260*/  RET.REL.NODEC R8 `(_Z19harmonic_sum_kernelPdx) ;  /* 0xffffffec08647950 */ /* 0x000fec0003c3ffff */
.L_x_23:
[----:B------:R-:W-:-:S00]  /*1270*/  BRA `(.L_x_23) ;  /* 0xfffffffc00fc7947 */ /* 0x000fc0000383ffff */
[----:B------:R-:W-:-:S00]  /*1280*/  NOP ;  /* 0x0000000000007918 */ /* 0x000fc00000000000 */
[----:B------:R-:W-:-:S00]  /*1290*/  NOP ;  /* 0x0000000000007918 */ /* 0x000fc00000000000 */
[----:B------:R-:W-:-:S00]  /*12a0*/  NOP ;  /* 0x0000000000007918 */ /* 0x000fc00000000000 */
[----:B------:R-:W-:-:S00]  /*12b0*/  NOP ;  /* 0x0000000000007918 */ /* 0x000fc00000000000 */
[----:B------:R-:W-:-:S00]  /*12c0*/  NOP ;  /* 0x0000000000007918 */ /* 0x000fc00000000000 */
[----:B------:R-:W-:-:S00]  /*12d0*/  NOP ;  /* 0x0000000000007918 */ /* 0x000fc00000000000 */
[----:B------:R-:W-:-:S00]  /*12e0*/  NOP ;  /* 0x0000000000007918 */ /* 0x000fc00000000000 */
[----:B------:R-:W-:-:S00]  /*12f0*/  NOP ;  /* 0x0000000000007918 */ /* 0x000fc00000000000 */
.L_x_25:


//--------------------- .nv.shared.reserved.0     --------------------------
	.section	.nv.shared.reserved.0,"aw",@nobits
	.weak		__nv_reservedSMEM_offset_0_alias
	.size		__nv_reservedSMEM_offset_0_alias, 0, 64
	.other		__nv_reservedSMEM_offset_0_alias,@"STO_CUDA_RESERVED_SHARED STV_DEFAULT"
__nv_reservedSMEM_offset_0_alias:
	.zero		0
	.zero		64


//--------------------- .nv.constant0._Z19harmonic_sum_kernelPdx --------------------------
	.section	.nv.constant0._Z19harmonic_sum_kernelPdx,"a",@progbits
	.sectionflags	@""
	.align	4
.nv.constant0._Z19harmonic_sum_kernelPdx:
	.zero		912


//--------------------- SYMBOLS --------------------------

	.type		.nv.reservedSmem.offset0,@object
	.size		.nv.reservedSmem.offset0,0x4
